//
// Generated by NVIDIA NVVM Compiler
//
// Compiler Build ID: CL-36424714
// Cuda compilation tools, release 13.0, V13.0.88
// Based on NVVM 20.0.0
//

.version 9.0
.target sm_100
.address_size 64

	// .globl	_Z24multiple_branches_kerneliPiS_S_

.visible .entry _Z24multiple_branches_kerneliPiS_S_(
	.param .u32 _Z24multiple_branches_kerneliPiS_S__param_0,
	.param .u64 .ptr .align 1 _Z24multiple_branches_kerneliPiS_S__param_1,
	.param .u64 .ptr .align 1 _Z24multiple_branches_kerneliPiS_S__param_2,
	.param .u64 .ptr .align 1 _Z24multiple_branches_kerneliPiS_S__param_3
)
{
	.reg .pred 	%p<5>;
	.reg .b32 	%r<10>;
	.reg .b64 	%rd<7>;

	ld.param.u32 	%r1, [_Z24multiple_branches_kerneliPiS_S__param_0];
	ld.param.u64 	%rd1, [_Z24multiple_branches_kerneliPiS_S__param_1];
	ld.param.u64 	%rd2, [_Z24multiple_branches_kerneliPiS_S__param_2];
	ld.param.u64 	%rd3, [_Z24multiple_branches_kerneliPiS_S__param_3];
	mov.u32 	%r2, %ctaid.x;
	mov.u32 	%r3, %ntid.x;
	mul.lo.s32 	%r4, %r2, %r3;
	mov.u32 	%r5, %tid.x;
	neg.s32 	%r6, %r5;
	setp.ne.s32 	%p1, %r4, %r6;
	@%p1 bra 	$L__BB0_7;
	setp.eq.s32 	%p2, %r1, 2;
	@%p2 bra 	$L__BB0_6;
	setp.eq.s32 	%p3, %r1, 1;
	@%p3 bra 	$L__BB0_5;
	setp.ne.s32 	%p4, %r1, 0;
	@%p4 bra 	$L__BB0_7;
	cvta.to.global.u64 	%rd6, %rd1;
	mov.b32 	%r9, 42;
	st.global.u32 	[%rd6], %r9;
	bra.uni 	$L__BB0_7;
$L__BB0_5:
	cvta.to.global.u64 	%rd5, %rd2;
	mov.b32 	%r8, 42;
	st.global.u32 	[%rd5], %r8;
	bra.uni 	$L__BB0_7;
$L__BB0_6:
	cvta.to.global.u64 	%rd4, %rd3;
	mov.b32 	%r7, 42;
	st.global.u32 	[%rd4], %r7;
$L__BB0_7:
	ret;

}


// ===== COMPILED SASS (sm_100) =====

	.target	sm_100

	.elftype	@"ET_EXEC"


//--------------------- .note.nv.tkinfo           --------------------------
	.section	.note.nv.tkinfo,"",@"SHT_NOTE"
	.sectionflags	@"SHF_NOTE_NV_TKINFO"
	.tkinfo
        /*0018*/ 	.word	0x00000002
        /*0030*/ 	.string	""
        /*0030*/ 	.string	"ptxas"
        /*0030*/ 	.string	"Cuda compilation tools, release 13.0, V13.0.88"
        /*0030*/ 	.string	"Build cuda_13.0.r13.0/compiler.36424714_0"
        /*0030*/ 	.string	"-arch sm_100 -m 64 "



//--------------------- .note.nv.cuinfo           --------------------------
	.section	.note.nv.cuinfo,"",@"SHT_NOTE"
	.sectionflags	@"SHF_NOTE_NV_CUINFO"
        /*0018*/ 	.short	0x0002
        /*001a*/ 	.short	0x0064
        /*001c*/ 	.short	0x0082
	.zero		2


//--------------------- .nv.info                  --------------------------
	.section	.nv.info,"",@"SHT_CUDA_INFO"
	.align	4


	//----- nvinfo : EIATTR_REGCOUNT
	.align		4
        /*0000*/ 	.byte	0x04, 0x2f
        /*0002*/ 	.short	(.L_1 - .L_0)
	.align		4
.L_0:
        /*0004*/ 	.word	index@(_Z24multiple_branches_kerneliPiS_S_)
        /*0008*/ 	.word	0x00000008


	//----- nvinfo : EIATTR_FRAME_SIZE
	.align		4
.L_1:
        /*000c*/ 	.byte	0x04, 0x11
        /*000e*/ 	.short	(.L_3 - .L_2)
	.align		4
.L_2:
        /*0010*/ 	.word	index@(_Z24multiple_branches_kerneliPiS_S_)
        /*0014*/ 	.word	0x00000000


	//----- nvinfo : EIATTR_MIN_STACK_SIZE
	.align		4
.L_3:
        /*0018*/ 	.byte	0x04, 0x12
        /*001a*/ 	.short	(.L_5 - .L_4)
	.align		4
.L_4:
        /*001c*/ 	.word	index@(_Z24multiple_branches_kerneliPiS_S_)
        /*0020*/ 	.word	0x00000000
.L_5:


//--------------------- .nv.compat                --------------------------
	.section	.nv.compat,"",@"SHT_CUDA_COMPAT_INFO"
	.align	4
        /*0000*/ 	.byte	0x02, 0x09, 0x00, 0x00, 0x02, 0x02, 0x01, 0x00, 0x02, 0x05, 0x05, 0x00, 0x03, 0x07, 0x01, 0x01
        /*0010*/ 	.byte	0x02, 0x03, 0x00, 0x00, 0x02, 0x06, 0x01, 0x00, 0x04, 0x0b, 0x08, 0x00, 0x09, 0x00, 0x00, 0x00
        /*0020*/ 	.byte	0x00, 0x00, 0x00, 0x00


//--------------------- .nv.info._Z24multiple_branches_kerneliPiS_S_ --------------------------
	.section	.nv.info._Z24multiple_branches_kerneliPiS_S_,"",@"SHT_CUDA_INFO"
	.sectionflags	@""
	.align	4


	//----- nvinfo : EIATTR_CUDA_API_VERSION
	.align		4
        /*0000*/ 	.byte	0x04, 0x37
        /*0002*/ 	.short	(.L_7 - .L_6)
.L_6:
        /*0004*/ 	.word	0x00000082


	//----- nvinfo : EIATTR_KPARAM_INFO
	.align		4
.L_7:
        /*0008*/ 	.byte	0x04, 0x17
        /*000a*/ 	.short	(.L_9 - .L_8)
.L_8:
        /*000c*/ 	.word	0x00000000
        /*0010*/ 	.short	0x0003
        /*0012*/ 	.short	0x0018
        /*0014*/ 	.byte	0x00, 0xf5, 0x21, 0x00


	//----- nvinfo : EIATTR_KPARAM_INFO
	.align		4
.L_9:
        /*0018*/ 	.byte	0x04, 0x17
        /*001a*/ 	.short	(.L_11 - .L_10)
.L_10:
        /*001c*/ 	.word	0x00000000
        /*0020*/ 	.short	0x0002
        /*0022*/ 	.short	0x0010
        /*0024*/ 	.byte	0x00, 0xf5, 0x21, 0x00


	//----- nvinfo : EIATTR_KPARAM_INFO
	.align		4
.L_11:
        /*0028*/ 	.byte	0x04, 0x17
        /*002a*/ 	.short	(.L_13 - .L_12)
.L_12:
        /*002c*/ 	.word	0x00000000
        /*0030*/ 	.short	0x0001
        /*0032*/ 	.short	0x0008
        /*0034*/ 	.byte	0x00, 0xf5, 0x21, 0x00


	//----- nvinfo : EIATTR_KPARAM_INFO
	.align		4
.L_13:
        /*0038*/ 	.byte	0x04, 0x17
        /*003a*/ 	.short	(.L_15 - .L_14)
.L_14:
        /*003c*/ 	.word	0x00000000
        /*0040*/ 	.short	0x0000
        /*0042*/ 	.short	0x0000
        /*0044*/ 	.byte	0x00, 0xf0, 0x11, 0x00


	//----- nvinfo : EIATTR_SPARSE_MMA_MASK
	.align		4
.L_15:
        /*0048*/ 	.byte	0x03, 0x50
        /*004a*/ 	.short	0x0000


	//----- nvinfo : EIATTR_MAXREG_COUNT
	.align		4
        /*004c*/ 	.byte	0x03, 0x1b
        /*004e*/ 	.short	0x00ff


	//----- nvinfo : EIATTR_MERCURY_ISA_VERSION
	.align		4
        /*0050*/ 	.byte	0x03, 0x5f
        /*0052*/ 	.short	0x0101


	//----- nvinfo : EIATTR_VRC_CTA_INIT_COUNT
	.align		4
        /*0054*/ 	.byte	0x02, 0x4a
	.zero		1
	.zero		1


	//----- nvinfo : EIATTR_EXIT_INSTR_OFFSETS
	.align		4
        /*0058*/ 	.byte	0x04, 0x1c
        /*005a*/ 	.short	(.L_17 - .L_16)


	//   ....[0]....
.L_16:
        /*005c*/ 	.word	0x00000070


	//   ....[1]....
        /*0060*/ 	.word	0x00000110


	//   ....[2]....
        /*0064*/ 	.word	0x00000150


	//   ....[3]....
        /*0068*/ 	.word	0x00000190


	//   ....[4]....
        /*006c*/ 	.word	0x000001d0


	//----- nvinfo : EIATTR_INDIRECT_BRANCH_TARGETS
	.align		4
.L_17:
        /*0070*/ 	.byte	0x04, 0x34
        /*0072*/ 	.short	(.L_19 - .L_18)


	//   ....[0]....
.L_18:
        /*0074*/ 	.word	.L_x_1@srel
        /*0078*/ 	.short	0x0
        /*007a*/ 	.short	0x0
        /*007c*/ 	.word	0x3
        /*0080*/ 	.word	.L_x_2@srel
        /*0084*/ 	.word	.L_x_3@srel
        /*0088*/ 	.word	.L_x_4@srel


	//----- nvinfo : EIATTR_CBANK_PARAM_SIZE
	.align		4
.L_19:
        /*008c*/ 	.byte	0x03, 0x19
        /*008e*/ 	.short	0x0020


	//----- nvinfo : EIATTR_PARAM_CBANK
	.align		4
        /*0090*/ 	.byte	0x04, 0x0a
        /*0092*/ 	.short	(.L_21 - .L_20)
	.align		4
.L_20:
        /*0094*/ 	.word	index@(.nv.constant0._Z24multiple_branches_kerneliPiS_S_)
        /*0098*/ 	.short	0x0380
        /*009a*/ 	.short	0x0020


	//----- nvinfo : EIATTR_SW_WAR
	.align		4
.L_21:
        /*009c*/ 	.byte	0x04, 0x36
        /*009e*/ 	.short	(.L_23 - .L_22)
.L_22:
        /*00a0*/ 	.word	0x00000008
.L_23:


//--------------------- .nv.callgraph             --------------------------
	.section	.nv.callgraph,"",@"SHT_CUDA_CALLGRAPH"
	.align	4
	.sectionentsize	8
	.align		4
        /*0000*/ 	.word	0x00000000
	.align		4
        /*0004*/ 	.word	0xffffffff
	.align		4
        /*0008*/ 	.word	0x00000000
	.align		4
        /*000c*/ 	.word	0xfffffffe
	.align		4
        /*0010*/ 	.word	0x00000000
	.align		4
        /*0014*/ 	.word	0xfffffffd
	.align		4
        /*0018*/ 	.word	0x00000000
	.align		4
        /*001c*/ 	.word	0xfffffffc


//--------------------- .nv.constant2._Z24multiple_branches_kerneliPiS_S_ --------------------------
	.section	.nv.constant2._Z24multiple_branches_kerneliPiS_S_,"a",@progbits
	.sectionflags	@""
	.align	4
.nv.constant2._Z24multiple_branches_kerneliPiS_S_:
        /*0000*/ 	.byte	0x60, 0x01, 0x00, 0x00, 0xa0, 0x01, 0x00, 0x00, 0x00, 0x01, 0x00, 0x00


//--------------------- .text._Z24multiple_branches_kerneliPiS_S_ --------------------------
	.section	.text._Z24multiple_branches_kerneliPiS_S_,"ax",@progbits
	.align	128
        .global         _Z24multiple_branches_kerneliPiS_S_
        .type           _Z24multiple_branches_kerneliPiS_S_,@function
        .size           _Z24multiple_branches_kerneliPiS_S_,(.L_x_5 - _Z24multiple_branches_kerneliPiS_S_)
        .other          _Z24multiple_branches_kerneliPiS_S_,@"STO_CUDA_ENTRY STV_DEFAULT"
_Z24multiple_branches_kerneliPiS_S_:
.text._Z24multiple_branches_kerneliPiS_S_:
[----:B------:R-:W-:Y:S01]  /*0000*/  LDC R1, c[0x0][0x37c] ;  /* 0x0000df00ff017b82 */ /* 0x000fe20000000800 */
[----:B------:R-:W0:Y:S07]  /*0010*/  S2R R0, SR_TID.X ;  /* 0x0000000000007919 */ /* 0x000e2e0000002100 */
[----:B------:R-:W1:Y:S01]  /*0020*/  S2UR UR4, SR_CTAID.X ;  /* 0x00000000000479c3 */ /* 0x000e620000002500 */
[----:B------:R-:W1:Y:S02]  /*0030*/  LDCU UR5, c[0x0][0x360] ;  /* 0x00006c00ff0577ac */ /* 0x000e640008000800 */
[----:B-1----:R-:W-:Y:S01]  /*0040*/  UIMAD UR4, UR4, UR5, URZ ;  /* 0x00000005040472a4 */ /* 0x002fe2000f8e02ff */
[----:B0-----:R-:W-:-:S05]  /*0050*/  IMAD.MOV R0, RZ, RZ, -R0 ;  /* 0x000000ffff007224 */ /* 0x001fca00078e0a00 */
[----:B------:R-:W-:-:S13]  /*0060*/  ISETP.NE.AND P0, PT, R0, UR4, PT ;  /* 0x0000000400007c0c */ /* 0x000fda000bf05270 */
[----:B------:R-:W-:Y:S05]  /*0070*/  @P0 EXIT ;  /* 0x000000000000094d */ /* 0x000fea0003800000 */
[----:B------:R-:W0:Y:S01]  /*0080*/  LDC R4, c[0x0][0x380] ;  /* 0x0000e000ff047b82 */ /* 0x000e220000000800 */
[----:B------:R-:W-:Y:S01]  /*0090*/  IMAD.MOV.U32 R3, RZ, RZ, -0x1 ;  /* 0xffffffffff037424 */ /* 0x000fe200078e00ff */
[----:B------:R-:W1:Y:S04]  /*00a0*/  LDCU.64 UR4, c[0x0][0x358] ;  /* 0x00006b00ff0477ac */ /* 0x000e680008000a00 */
[----:B0-----:R-:W-:-:S05]  /*00b0*/  VIADDMNMX.U32 R0, R4, R3, 0x2, PT ;  /* 0x0000000204007446 */ /* 0x001fca0003800003 */
[----:B------:R-:W-:-:S04]  /*00c0*/  IMAD.SHL.U32 R0, R0, 0x4, RZ ;  /* 0x0000000400007824 */ /* 0x000fc800078e00ff */
[----:B------:R-:W0:Y:S02]  /*00d0*/  LDC R2, c[0x2][R0] ;  /* 0x0080000000027b82 */ /* 0x000e240000000800 */
[----:B0-----:R-:W-:-:S04]  /*00e0*/  SHF.R.S32.HI R3, RZ, 0x1f, R2 ;  /* 0x0000001fff037819 */ /* 0x001fc80000011402 */
.L_x_1:
[----:B-1----:R-:W-:Y:S05]  /*00f0*/  BRX R2 -0x100                                  (*"BRANCH_TARGETS .L_x_2,.L_x_3,.L_x_4"*) ;  /* 0xfffffffc02c07949 */ /* 0x002fea000383ffff */
.L_x_4:
[----:B------:R-:W-:-:S13]  /*0100*/  ISETP.NE.AND P0, PT, R4, RZ, PT ;  /* 0x000000ff0400720c */ /* 0x000fda0003f05270 */
[----:B------:R-:W-:Y:S05]  /*0110*/  @P0 EXIT ;  /* 0x000000000000094d */ /* 0x000fea0003800000 */
[----:B------:R-:W0:Y:S01]  /*0120*/  LDC.64 R2, c[0x0][0x388] ;  /* 0x0000e200ff027b82 */ /* 0x000e220000000a00 */
[----:B------:R-:W-:-:S05]  /*0130*/  HFMA2 R5, -RZ, RZ, 0, 2.50339508056640625e-06 ;  /* 0x0000002aff057431 */ /* 0x000fca00000001ff */
[----:B0-----:R-:W-:Y:S01]  /*0140*/  STG.E desc[UR4][R2.64], R5 ;  /* 0x0000000502007986 */ /* 0x001fe2000c101904 */
[----:B------:R-:W-:Y:S05]  /*0150*/  EXIT ;  /* 0x000000000000794d */ /* 0x000fea0003800000 */
.L_x_2:
[----:B------:R-:W0:Y:S01]  /*0160*/  LDC.64 R2, c[0x0][0x390] ;  /* 0x0000e400ff027b82 */ /* 0x000e220000000a00 */
[----:B------:R-:W-:-:S05]  /*0170*/  IMAD.MOV.U32 R5, RZ, RZ, 0x2a ;  /* 0x0000002aff057424 */ /* 0x000fca00078e00ff */
[----:B0-----:R-:W-:Y:S01]  /*0180*/  STG.E desc[UR4][R2.64], R5 ;  /* 0x0000000502007986 */ /* 0x001fe2000c101904 */
[----:B------:R-:W-:Y:S05]  /*0190*/  EXIT ;  /* 0x000000000000794d */ /* 0x000fea0003800000 */
.L_x_3:
[----:B------:R-:W0:Y:S01]  /*01a0*/  LDC.64 R2, c[0x0][0x398] ;  /* 0x0000e600ff027b82 */ /* 0x000e220000000a00 */
[----:B------:R-:W-:-:S05]  /*01b0*/  HFMA2 R5, -RZ, RZ, 0, 2.50339508056640625e-06 ;  /* 0x0000002aff057431 */ /* 0x000fca00000001ff */
[----:B0-----:R-:W-:Y:S01]  /*01c0*/  STG.E desc[UR4][R2.64], R5 ;  /* 0x0000000502007986 */ /* 0x001fe2000c101904 */
[----:B------:R-:W-:Y:S05]  /*01d0*/  EXIT ;  /* 0x000000000000794d */ /* 0x000fea0003800000 */
.L_x_0:
[----:B------:R-:W-:-:S00]  /*01e0*/  BRA `(.L_x_0) ;  /* 0xfffffffc00fc7947 */ /* 0x000fc0000383ffff */
[----:B------:R-:W-:-:S00]  /*01f0*/  NOP ;  /* 0x0000000000007918 */ /* 0x000fc00000000000 */
        /* <DEDUP_REMOVED lines=8> */
.L_x_5:


//--------------------- .nv.shared.reserved.0     --------------------------
	.section	.nv.shared.reserved.0,"aw",@nobits
	.weak		__nv_reservedSMEM_offset_0_alias
	.size		__nv_reservedSMEM_offset_0_alias, 0, 64
	.other		__nv_reservedSMEM_offset_0_alias,@"STO_CUDA_RESERVED_SHARED STV_DEFAULT"
__nv_reservedSMEM_offset_0_alias:
	.zero		0
	.zero		64


//--------------------- .nv.constant0._Z24multiple_branches_kerneliPiS_S_ --------------------------
	.section	.nv.constant0._Z24multiple_branches_kerneliPiS_S_,"a",@progbits
	.sectionflags	@""
	.align	4
.nv.constant0._Z24multiple_branches_kerneliPiS_S_:
	.zero		928


//--------------------- SYMBOLS --------------------------

	.type		.nv.reservedSmem.offset0,@object
	.size		.nv.reservedSmem.offset0,0x4
